//
// Generated by NVIDIA NVVM Compiler
//
// Compiler Build ID: CL-36424714
// Cuda compilation tools, release 13.0, V13.0.88
// Based on NVVM 20.0.0
//

.version 9.0
.target sm_100
.address_size 64

	// .globl	log1pGovaluate

.visible .entry log1pGovaluate(
	.param .u64 .ptr .align 1 log1pGovaluate_param_0,
	.param .u32 log1pGovaluate_param_1
)
{
	.reg .pred 	%p<5>;
	.reg .b32 	%r<15>;
	.reg .b32 	%f<26>;
	.reg .b64 	%rd<5>;

	ld.param.u64 	%rd2, [log1pGovaluate_param_0];
	ld.param.u32 	%r3, [log1pGovaluate_param_1];
	mov.u32 	%r4, %ctaid.y;
	mov.u32 	%r5, %nctaid.x;
	mov.u32 	%r6, %ctaid.x;
	mad.lo.s32 	%r7, %r4, %r5, %r6;
	mov.u32 	%r8, %ntid.x;
	mov.u32 	%r9, %tid.x;
	mad.lo.s32 	%r1, %r7, %r8, %r9;
	setp.ge.s32 	%p1, %r1, %r3;
	@%p1 bra 	$L__BB0_4;
	cvta.to.global.u64 	%rd3, %rd2;
	mul.wide.s32 	%rd4, %r1, 4;
	add.s64 	%rd1, %rd3, %rd4;
	ld.global.f32 	%f1, [%rd1];
	mov.f32 	%f5, 0f3F800000;
	add.rz.f32 	%f6, %f1, %f5;
	mov.b32 	%r10, %f6;
	add.s32 	%r11, %r10, -1061158912;
	and.b32  	%r12, %r11, -8388608;
	mov.b32 	%r2, %f1;
	sub.s32 	%r13, %r2, %r12;
	mov.b32 	%f7, %r13;
	sub.s32 	%r14, 1082130432, %r12;
	mov.b32 	%f8, %r14;
	fma.rn.f32 	%f9, %f8, 0f3E800000, 0fBF800000;
	add.f32 	%f10, %f9, %f7;
	cvt.rn.f32.s32 	%f11, %r12;
	mul.f32 	%f12, %f11, 0f34000000;
	fma.rn.f32 	%f13, %f10, 0fBD39BF78, 0f3DD80012;
	fma.rn.f32 	%f14, %f13, %f10, 0fBE0778E0;
	fma.rn.f32 	%f15, %f14, %f10, 0f3E146475;
	fma.rn.f32 	%f16, %f15, %f10, 0fBE2A68DD;
	fma.rn.f32 	%f17, %f16, %f10, 0f3E4CAF9E;
	fma.rn.f32 	%f18, %f17, %f10, 0fBE800042;
	fma.rn.f32 	%f19, %f18, %f10, 0f3EAAAAE6;
	fma.rn.f32 	%f20, %f19, %f10, 0fBF000000;
	mul.f32 	%f21, %f10, %f20;
	fma.rn.f32 	%f22, %f21, %f10, %f10;
	fma.rn.f32 	%f25, %f12, 0f3F317218, %f22;
	setp.lt.u32 	%p2, %r2, 2139095040;
	@%p2 bra 	$L__BB0_3;
	setp.gt.s32 	%p3, %r2, -1082130432;
	fma.rn.f32 	%f23, %f1, 0f7F800000, 0f7F800000;
	selp.f32 	%f24, %f23, %f25, %p3;
	setp.eq.f32 	%p4, %f1, 0f00000000;
	selp.f32 	%f25, 0f80000000, %f24, %p4;
$L__BB0_3:
	st.global.f32 	[%rd1], %f25;
$L__BB0_4:
	ret;

}


// ===== COMPILED SASS (sm_100) =====

	.target	sm_100

	.elftype	@"ET_EXEC"


//--------------------- .note.nv.tkinfo           --------------------------
	.section	.note.nv.tkinfo,"",@"SHT_NOTE"
	.sectionflags	@"SHF_NOTE_NV_TKINFO"
	.tkinfo
        /*0018*/ 	.word	0x00000002
        /*0030*/ 	.string	""
        /*0030*/ 	.string	"ptxas"
        /*0030*/ 	.string	"Cuda compilation tools, release 13.0, V13.0.88"
        /*0030*/ 	.string	"Build cuda_13.0.r13.0/compiler.36424714_0"
        /*0030*/ 	.string	"-arch sm_100 -m 64 "



//--------------------- .note.nv.cuinfo           --------------------------
	.section	.note.nv.cuinfo,"",@"SHT_NOTE"
	.sectionflags	@"SHF_NOTE_NV_CUINFO"
        /*0018*/ 	.short	0x0002
        /*001a*/ 	.short	0x0064
        /*001c*/ 	.short	0x0082
	.zero		2


//--------------------- .nv.info                  --------------------------
	.section	.nv.info,"",@"SHT_CUDA_INFO"
	.align	4


	//----- nvinfo : EIATTR_REGCOUNT
	.align		4
        /*0000*/ 	.byte	0x04, 0x2f
        /*0002*/ 	.short	(.L_1 - .L_0)
	.align		4
.L_0:
        /*0004*/ 	.word	index@(log1pGovaluate)
        /*0008*/ 	.word	0x0000000c


	//----- nvinfo : EIATTR_FRAME_SIZE
	.align		4
.L_1:
        /*000c*/ 	.byte	0x04, 0x11
        /*000e*/ 	.short	(.L_3 - .L_2)
	.align		4
.L_2:
        /*0010*/ 	.word	index@(log1pGovaluate)
        /*0014*/ 	.word	0x00000000


	//----- nvinfo : EIATTR_MIN_STACK_SIZE
	.align		4
.L_3:
        /*0018*/ 	.byte	0x04, 0x12
        /*001a*/ 	.short	(.L_5 - .L_4)
	.align		4
.L_4:
        /*001c*/ 	.word	index@(log1pGovaluate)
        /*0020*/ 	.word	0x00000000
.L_5:


//--------------------- .nv.compat                --------------------------
	.section	.nv.compat,"",@"SHT_CUDA_COMPAT_INFO"
	.align	4
        /*0000*/ 	.byte	0x02, 0x09, 0x00, 0x00, 0x02, 0x02, 0x01, 0x00, 0x02, 0x05, 0x05, 0x00, 0x03, 0x07, 0x01, 0x01
        /*0010*/ 	.byte	0x02, 0x03, 0x00, 0x00, 0x02, 0x06, 0x01, 0x00, 0x04, 0x0b, 0x08, 0x00, 0x09, 0x00, 0x00, 0x00
        /*0020*/ 	.byte	0x00, 0x00, 0x00, 0x00


//--------------------- .nv.info.log1pGovaluate   --------------------------
	.section	.nv.info.log1pGovaluate,"",@"SHT_CUDA_INFO"
	.sectionflags	@""
	.align	4


	//----- nvinfo : EIATTR_CUDA_API_VERSION
	.align		4
        /*0000*/ 	.byte	0x04, 0x37
        /*0002*/ 	.short	(.L_7 - .L_6)
.L_6:
        /*0004*/ 	.word	0x00000082


	//----- nvinfo : EIATTR_KPARAM_INFO
	.align		4
.L_7:
        /*0008*/ 	.byte	0x04, 0x17
        /*000a*/ 	.short	(.L_9 - .L_8)
.L_8:
        /*000c*/ 	.word	0x00000000
        /*0010*/ 	.short	0x0001
        /*0012*/ 	.short	0x0008
        /*0014*/ 	.byte	0x00, 0xf0, 0x11, 0x00


	//----- nvinfo : EIATTR_KPARAM_INFO
	.align		4
.L_9:
        /*0018*/ 	.byte	0x04, 0x17
        /*001a*/ 	.short	(.L_11 - .L_10)
.L_10:
        /*001c*/ 	.word	0x00000000
        /*0020*/ 	.short	0x0000
        /*0022*/ 	.short	0x0000
        /*0024*/ 	.byte	0x00, 0xf5, 0x21, 0x00


	//----- nvinfo : EIATTR_SPARSE_MMA_MASK
	.align		4
.L_11:
        /*0028*/ 	.byte	0x03, 0x50
        /*002a*/ 	.short	0x0000


	//----- nvinfo : EIATTR_MAXREG_COUNT
	.align		4
        /*002c*/ 	.byte	0x03, 0x1b
        /*002e*/ 	.short	0x00ff


	//----- nvinfo : EIATTR_MERCURY_ISA_VERSION
	.align		4
        /*0030*/ 	.byte	0x03, 0x5f
        /*0032*/ 	.short	0x0101


	//----- nvinfo : EIATTR_VRC_CTA_INIT_COUNT
	.align		4
        /*0034*/ 	.byte	0x02, 0x4a
	.zero		1
	.zero		1


	//----- nvinfo : EIATTR_EXIT_INSTR_OFFSETS
	.align		4
        /*0038*/ 	.byte	0x04, 0x1c
        /*003a*/ 	.short	(.L_13 - .L_12)


	//   ....[0]....
.L_12:
        /*003c*/ 	.word	0x000000a0


	//   ....[1]....
        /*0040*/ 	.word	0x000002c0


	//----- nvinfo : EIATTR_CBANK_PARAM_SIZE
	.align		4
.L_13:
        /*0044*/ 	.byte	0x03, 0x19
        /*0046*/ 	.short	0x000c


	//----- nvinfo : EIATTR_PARAM_CBANK
	.align		4
        /*0048*/ 	.byte	0x04, 0x0a
        /*004a*/ 	.short	(.L_15 - .L_14)
	.align		4
.L_14:
        /*004c*/ 	.word	index@(.nv.constant0.log1pGovaluate)
        /*0050*/ 	.short	0x0380
        /*0052*/ 	.short	0x000c


	//----- nvinfo : EIATTR_SW_WAR
	.align		4
.L_15:
        /*0054*/ 	.byte	0x04, 0x36
        /*0056*/ 	.short	(.L_17 - .L_16)
.L_16:
        /*0058*/ 	.word	0x00000008
.L_17:


//--------------------- .nv.callgraph             --------------------------
	.section	.nv.callgraph,"",@"SHT_CUDA_CALLGRAPH"
	.align	4
	.sectionentsize	8
	.align		4
        /*0000*/ 	.word	0x00000000
	.align		4
        /*0004*/ 	.word	0xffffffff
	.align		4
        /*0008*/ 	.word	0x00000000
	.align		4
        /*000c*/ 	.word	0xfffffffe
	.align		4
        /*0010*/ 	.word	0x00000000
	.align		4
        /*0014*/ 	.word	0xfffffffd
	.align		4
        /*0018*/ 	.word	0x00000000
	.align		4
        /*001c*/ 	.word	0xfffffffc


//--------------------- .text.log1pGovaluate      --------------------------
	.section	.text.log1pGovaluate,"ax",@progbits
	.align	128
        .global         log1pGovaluate
        .type           log1pGovaluate,@function
        .size           log1pGovaluate,(.L_x_1 - log1pGovaluate)
        .other          log1pGovaluate,@"STO_CUDA_ENTRY STV_DEFAULT"
log1pGovaluate:
.text.log1pGovaluate:
[----:B------:R-:W-:Y:S01]  /*0000*/  LDC R1, c[0x0][0x37c] ;  /* 0x0000df00ff017b82 */ /* 0x000fe20000000800 */
[----:B------:R-:W0:Y:S07]  /*0010*/  S2R R0, SR_TID.X ;  /* 0x0000000000007919 */ /* 0x000e2e0000002100 */
[----:B------:R-:W-:Y:S01]  /*0020*/  S2UR UR4, SR_CTAID.Y ;  /* 0x00000000000479c3 */ /* 0x000fe20000002600 */
[----:B------:R-:W1:Y:S01]  /*0030*/  LDCU UR5, c[0x0][0x370] ;  /* 0x00006e00ff0577ac */ /* 0x000e620008000800 */
[----:B------:R-:W2:Y:S06]  /*0040*/  LDCU UR7, c[0x0][0x388] ;  /* 0x00007100ff0777ac */ /* 0x000eac0008000800 */
[----:B------:R-:W1:Y:S08]  /*0050*/  S2UR UR6, SR_CTAID.X ;  /* 0x00000000000679c3 */ /* 0x000e700000002500 */
[----:B------:R-:W0:Y:S01]  /*0060*/  LDC R5, c[0x0][0x360] ;  /* 0x0000d800ff057b82 */ /* 0x000e220000000800 */
[----:B-1----:R-:W-:-:S06]  /*0070*/  UIMAD UR4, UR4, UR5, UR6 ;  /* 0x00000005040472a4 */ /* 0x002fcc000f8e0206 */
[----:B0-----:R-:W-:-:S05]  /*0080*/  IMAD R5, R5, UR4, R0 ;  /* 0x0000000405057c24 */ /* 0x001fca000f8e0200 */
[----:B--2---:R-:W-:-:S13]  /*0090*/  ISETP.GE.AND P0, PT, R5, UR7, PT ;  /* 0x0000000705007c0c */ /* 0x004fda000bf06270 */
[----:B------:R-:W-:Y:S05]  /*00a0*/  @P0 EXIT ;  /* 0x000000000000094d */ /* 0x000fea0003800000 */
[----:B------:R-:W0:Y:S01]  /*00b0*/  LDC.64 R2, c[0x0][0x380] ;  /* 0x0000e000ff027b82 */ /* 0x000e220000000a00 */
[----:B------:R-:W1:Y:S01]  /*00c0*/  LDCU.64 UR4, c[0x0][0x358] ;  /* 0x00006b00ff0477ac */ /* 0x000e620008000a00 */
[----:B0-----:R-:W-:-:S05]  /*00d0*/  IMAD.WIDE R2, R5, 0x4, R2 ;  /* 0x0000000405027825 */ /* 0x001fca00078e0202 */
[----:B-1----:R-:W2:Y:S01]  /*00e0*/  LDG.E R0, desc[UR4][R2.64] ;  /* 0x0000000402007981 */ /* 0x002ea2000c1e1900 */
[----:B------:R-:W-:Y:S01]  /*00f0*/  HFMA2 R7, -RZ, RZ, 1.625, 0 ;  /* 0x3e800000ff077431 */ /* 0x000fe200000001ff */
[----:B------:R-:W-:Y:S01]  /*0100*/  MOV R9, 0x3d39bf78 ;  /* 0x3d39bf7800097802 */ /* 0x000fe20000000f00 */
[C---:B--2---:R-:W-:Y:S01]  /*0110*/  FADD.RZ R4, R0.reuse, 1 ;  /* 0x3f80000000047421 */ /* 0x044fe2000000c000 */
[----:B------:R-:W-:-:S04]  /*0120*/  ISETP.GE.U32.AND P0, PT, R0, 0x7f800000, PT ;  /* 0x7f8000000000780c */ /* 0x000fc80003f06070 */
[----:B------:R-:W-:Y:S02]  /*0130*/  IADD3 R4, PT, PT, R4, -0x3f400000, RZ ;  /* 0xc0c0000004047810 */ /* 0x000fe40007ffe0ff */
[----:B------:R-:W-:Y:S02]  /*0140*/  ISETP.GT.AND P1, PT, R0, -0x40800000, P0 ;  /* 0xbf8000000000780c */ /* 0x000fe40000724270 */
[----:B------:R-:W-:-:S04]  /*0150*/  LOP3.LUT R5, R4, 0xff800000, RZ, 0xc0, !PT ;  /* 0xff80000004057812 */ /* 0x000fc800078ec0ff */
[----:B------:R-:W-:Y:S02]  /*0160*/  IADD3 R6, PT, PT, -R5, 0x40800000, RZ ;  /* 0x4080000005067810 */ /* 0x000fe40007ffe1ff */
[-C--:B------:R-:W-:Y:S02]  /*0170*/  IADD3 R4, PT, PT, R0, -R5.reuse, RZ ;  /* 0x8000000500047210 */ /* 0x080fe40007ffe0ff */
[----:B------:R-:W-:Y:S01]  /*0180*/  I2FP.F32.S32 R5, R5 ;  /* 0x0000000500057245 */ /* 0x000fe20000201400 */
[----:B------:R-:W-:-:S04]  /*0190*/  FFMA R7, R6, R7, -1 ;  /* 0xbf80000006077423 */ /* 0x000fc80000000007 */
[----:B------:R-:W-:Y:S01]  /*01a0*/  FADD R4, R4, R7 ;  /* 0x0000000704047221 */ /* 0x000fe20000000000 */
[----:B------:R-:W-:-:S03]  /*01b0*/  FMUL R5, R5, 1.1920928955078125e-07 ;  /* 0x3400000005057820 */ /* 0x000fc60000400000 */
[----:B------:R-:W-:-:S04]  /*01c0*/  FFMA R7, R4, -R9, 0.10546888411045074463 ;  /* 0x3dd8001204077423 */ /* 0x000fc80000000809 */
[----:B------:R-:W-:-:S04]  /*01d0*/  FFMA R7, R4, R7, -0.13229703903198242188 ;  /* 0xbe0778e004077423 */ /* 0x000fc80000000007 */
[----:B------:R-:W-:-:S04]  /*01e0*/  FFMA R7, R4, R7, 0.14491446316242218018 ;  /* 0x3e14647504077423 */ /* 0x000fc80000000007 */
[----:B------:R-:W-:-:S04]  /*01f0*/  FFMA R7, R4, R7, -0.16641564667224884033 ;  /* 0xbe2a68dd04077423 */ /* 0x000fc80000000007 */
[----:B------:R-:W-:-:S04]  /*0200*/  FFMA R7, R4, R7, 0.19988867640495300293 ;  /* 0x3e4caf9e04077423 */ /* 0x000fc80000000007 */
[----:B------:R-:W-:-:S04]  /*0210*/  FFMA R7, R4, R7, -0.25000196695327758789 ;  /* 0xbe80004204077423 */ /* 0x000fc80000000007 */
[----:B------:R-:W-:-:S04]  /*0220*/  FFMA R7, R4, R7, 0.33333510160446166992 ;  /* 0x3eaaaae604077423 */ /* 0x000fc80000000007 */
[----:B------:R-:W-:-:S04]  /*0230*/  FFMA R7, R4, R7, -0.5 ;  /* 0xbf00000004077423 */ /* 0x000fc80000000007 */
[----:B------:R-:W-:-:S04]  /*0240*/  FMUL R7, R4, R7 ;  /* 0x0000000704077220 */ /* 0x000fc80000400000 */
[----:B------:R-:W-:Y:S01]  /*0250*/  FFMA R4, R4, R7, R4 ;  /* 0x0000000704047223 */ /* 0x000fe20000000004 */
[----:B------:R-:W-:-:S03]  /*0260*/  @P0 MOV R7, 0x7f800000 ;  /* 0x7f80000000070802 */ /* 0x000fc60000000f00 */
[----:B------:R-:W-:Y:S02]  /*0270*/  FFMA R5, R5, 0.69314718246459960938, R4 ;  /* 0x3f31721805057823 */ /* 0x000fe40000000004 */
[C---:B------:R-:W-:Y:S01]  /*0280*/  @P1 FFMA R5, R0.reuse, R7, +INF ;  /* 0x7f80000000051423 */ /* 0x040fe20000000007 */
[----:B------:R-:W-:-:S04]  /*0290*/  @P0 FSETP.NEU.AND P1, PT, R0, RZ, PT ;  /* 0x000000ff0000020b */ /* 0x000fc80003f2d000 */
[----:B------:R-:W-:-:S05]  /*02a0*/  @P0 FSEL R5, R5, -RZ, P1 ;  /* 0x800000ff05050208 */ /* 0x000fca0000800000 */
[----:B------:R-:W-:Y:S01]  /*02b0*/  STG.E desc[UR4][R2.64], R5 ;  /* 0x0000000502007986 */ /* 0x000fe2000c101904 */
[----:B------:R-:W-:Y:S05]  /*02c0*/  EXIT ;  /* 0x000000000000794d */ /* 0x000fea0003800000 */
.L_x_0:
[----:B------:R-:W-:-:S00]  /*02d0*/  BRA `(.L_x_0) ;  /* 0xfffffffc00fc7947 */ /* 0x000fc0000383ffff */
[----:B------:R-:W-:-:S00]  /*02e0*/  NOP ;  /* 0x0000000000007918 */ /* 0x000fc00000000000 */
        /* <DEDUP_REMOVED lines=9> */
.L_x_1:


//--------------------- .nv.shared.reserved.0     --------------------------
	.section	.nv.shared.reserved.0,"aw",@nobits
	.weak		__nv_reservedSMEM_offset_0_alias
	.size		__nv_reservedSMEM_offset_0_alias, 0, 64
	.other		__nv_reservedSMEM_offset_0_alias,@"STO_CUDA_RESERVED_SHARED STV_DEFAULT"
__nv_reservedSMEM_offset_0_alias:
	.zero		0
	.zero		64


//--------------------- .nv.constant0.log1pGovaluate --------------------------
	.section	.nv.constant0.log1pGovaluate,"a",@progbits
	.sectionflags	@""
	.align	4
.nv.constant0.log1pGovaluate:
	.zero		908


//--------------------- SYMBOLS --------------------------

	.type		.nv.reservedSmem.offset0,@object
	.size		.nv.reservedSmem.offset0,0x4
